//
// Generated by NVIDIA NVVM Compiler
//
// Compiler Build ID: CL-36424714
// Cuda compilation tools, release 13.0, V13.0.88
// Based on NVVM 20.0.0
//

.version 9.0
.target sm_100
.address_size 64

	// .globl	_Z7sumRowsPfS_ii

.visible .entry _Z7sumRowsPfS_ii(
	.param .u64 .ptr .align 1 _Z7sumRowsPfS_ii_param_0,
	.param .u64 .ptr .align 1 _Z7sumRowsPfS_ii_param_1,
	.param .u32 _Z7sumRowsPfS_ii_param_2,
	.param .u32 _Z7sumRowsPfS_ii_param_3
)
{
	.reg .pred 	%p<11>;
	.reg .b32 	%r<38>;
	.reg .b32 	%f<83>;
	.reg .b64 	%rd<16>;

	ld.param.u64 	%rd3, [_Z7sumRowsPfS_ii_param_0];
	ld.param.u64 	%rd4, [_Z7sumRowsPfS_ii_param_1];
	ld.param.u32 	%r24, [_Z7sumRowsPfS_ii_param_2];
	ld.param.u32 	%r23, [_Z7sumRowsPfS_ii_param_3];
	cvta.to.global.u64 	%rd1, %rd4;
	mov.u32 	%r25, %tid.x;
	mov.u32 	%r26, %ctaid.x;
	mov.u32 	%r27, %ntid.x;
	mad.lo.s32 	%r1, %r26, %r27, %r25;
	setp.ge.s32 	%p1, %r1, %r24;
	@%p1 bra 	$L__BB0_15;
	setp.lt.s32 	%p2, %r23, 1;
	mov.f32 	%f82, 0f00000000;
	@%p2 bra 	$L__BB0_14;
	mul.lo.s32 	%r2, %r23, %r1;
	and.b32  	%r3, %r23, 15;
	setp.lt.u32 	%p3, %r23, 16;
	mov.f32 	%f82, 0f00000000;
	mov.b32 	%r34, 0;
	@%p3 bra 	$L__BB0_5;
	and.b32  	%r34, %r23, 2147483632;
	neg.s32 	%r32, %r34;
	add.s64 	%rd2, %rd1, 32;
	mov.f32 	%f82, 0f00000000;
	mov.u32 	%r31, %r2;
$L__BB0_4:
	.pragma "nounroll";
	mul.wide.s32 	%rd5, %r31, 4;
	add.s64 	%rd6, %rd2, %rd5;
	ld.global.f32 	%f18, [%rd6+-32];
	add.f32 	%f19, %f82, %f18;
	ld.global.f32 	%f20, [%rd6+-28];
	add.f32 	%f21, %f19, %f20;
	ld.global.f32 	%f22, [%rd6+-24];
	add.f32 	%f23, %f21, %f22;
	ld.global.f32 	%f24, [%rd6+-20];
	add.f32 	%f25, %f23, %f24;
	ld.global.f32 	%f26, [%rd6+-16];
	add.f32 	%f27, %f25, %f26;
	ld.global.f32 	%f28, [%rd6+-12];
	add.f32 	%f29, %f27, %f28;
	ld.global.f32 	%f30, [%rd6+-8];
	add.f32 	%f31, %f29, %f30;
	ld.global.f32 	%f32, [%rd6+-4];
	add.f32 	%f33, %f31, %f32;
	ld.global.f32 	%f34, [%rd6];
	add.f32 	%f35, %f33, %f34;
	ld.global.f32 	%f36, [%rd6+4];
	add.f32 	%f37, %f35, %f36;
	ld.global.f32 	%f38, [%rd6+8];
	add.f32 	%f39, %f37, %f38;
	ld.global.f32 	%f40, [%rd6+12];
	add.f32 	%f41, %f39, %f40;
	ld.global.f32 	%f42, [%rd6+16];
	add.f32 	%f43, %f41, %f42;
	ld.global.f32 	%f44, [%rd6+20];
	add.f32 	%f45, %f43, %f44;
	ld.global.f32 	%f46, [%rd6+24];
	add.f32 	%f47, %f45, %f46;
	ld.global.f32 	%f48, [%rd6+28];
	add.f32 	%f82, %f47, %f48;
	add.s32 	%r32, %r32, 16;
	add.s32 	%r31, %r31, 16;
	setp.ne.s32 	%p4, %r32, 0;
	@%p4 bra 	$L__BB0_4;
$L__BB0_5:
	setp.eq.s32 	%p5, %r3, 0;
	@%p5 bra 	$L__BB0_14;
	and.b32  	%r11, %r23, 7;
	setp.lt.u32 	%p6, %r3, 8;
	@%p6 bra 	$L__BB0_8;
	add.s32 	%r29, %r34, %r2;
	mul.wide.s32 	%rd7, %r29, 4;
	add.s64 	%rd8, %rd1, %rd7;
	ld.global.f32 	%f50, [%rd8];
	add.f32 	%f51, %f82, %f50;
	ld.global.f32 	%f52, [%rd8+4];
	add.f32 	%f53, %f51, %f52;
	ld.global.f32 	%f54, [%rd8+8];
	add.f32 	%f55, %f53, %f54;
	ld.global.f32 	%f56, [%rd8+12];
	add.f32 	%f57, %f55, %f56;
	ld.global.f32 	%f58, [%rd8+16];
	add.f32 	%f59, %f57, %f58;
	ld.global.f32 	%f60, [%rd8+20];
	add.f32 	%f61, %f59, %f60;
	ld.global.f32 	%f62, [%rd8+24];
	add.f32 	%f63, %f61, %f62;
	ld.global.f32 	%f64, [%rd8+28];
	add.f32 	%f82, %f63, %f64;
	add.s32 	%r34, %r34, 8;
$L__BB0_8:
	setp.eq.s32 	%p7, %r11, 0;
	@%p7 bra 	$L__BB0_14;
	and.b32  	%r14, %r23, 3;
	setp.lt.u32 	%p8, %r11, 4;
	@%p8 bra 	$L__BB0_11;
	add.s32 	%r30, %r34, %r2;
	mul.wide.s32 	%rd9, %r30, 4;
	add.s64 	%rd10, %rd1, %rd9;
	ld.global.f32 	%f66, [%rd10];
	add.f32 	%f67, %f82, %f66;
	ld.global.f32 	%f68, [%rd10+4];
	add.f32 	%f69, %f67, %f68;
	ld.global.f32 	%f70, [%rd10+8];
	add.f32 	%f71, %f69, %f70;
	ld.global.f32 	%f72, [%rd10+12];
	add.f32 	%f82, %f71, %f72;
	add.s32 	%r34, %r34, 4;
$L__BB0_11:
	setp.eq.s32 	%p9, %r14, 0;
	@%p9 bra 	$L__BB0_14;
	add.s32 	%r37, %r34, %r2;
	neg.s32 	%r36, %r14;
$L__BB0_13:
	.pragma "nounroll";
	mul.wide.s32 	%rd11, %r37, 4;
	add.s64 	%rd12, %rd1, %rd11;
	ld.global.f32 	%f73, [%rd12];
	add.f32 	%f82, %f82, %f73;
	add.s32 	%r37, %r37, 1;
	add.s32 	%r36, %r36, 1;
	setp.ne.s32 	%p10, %r36, 0;
	@%p10 bra 	$L__BB0_13;
$L__BB0_14:
	cvta.to.global.u64 	%rd13, %rd3;
	mul.wide.s32 	%rd14, %r1, 4;
	add.s64 	%rd15, %rd13, %rd14;
	st.global.f32 	[%rd15], %f82;
$L__BB0_15:
	ret;

}


// ===== COMPILED SASS (sm_100) =====

	.target	sm_100

	.elftype	@"ET_EXEC"


//--------------------- .note.nv.tkinfo           --------------------------
	.section	.note.nv.tkinfo,"",@"SHT_NOTE"
	.sectionflags	@"SHF_NOTE_NV_TKINFO"
	.tkinfo
        /*0018*/ 	.word	0x00000002
        /*0030*/ 	.string	""
        /*0030*/ 	.string	"ptxas"
        /*0030*/ 	.string	"Cuda compilation tools, release 13.0, V13.0.88"
        /*0030*/ 	.string	"Build cuda_13.0.r13.0/compiler.36424714_0"
        /*0030*/ 	.string	"-arch sm_100 -m 64 "



//--------------------- .note.nv.cuinfo           --------------------------
	.section	.note.nv.cuinfo,"",@"SHT_NOTE"
	.sectionflags	@"SHF_NOTE_NV_CUINFO"
        /*0018*/ 	.short	0x0002
        /*001a*/ 	.short	0x0064
        /*001c*/ 	.short	0x0082
	.zero		2


//--------------------- .nv.info                  --------------------------
	.section	.nv.info,"",@"SHT_CUDA_INFO"
	.align	4


	//----- nvinfo : EIATTR_REGCOUNT
	.align		4
        /*0000*/ 	.byte	0x04, 0x2f
        /*0002*/ 	.short	(.L_1 - .L_0)
	.align		4
.L_0:
        /*0004*/ 	.word	index@(_Z7sumRowsPfS_ii)
        /*0008*/ 	.word	0x0000001f


	//----- nvinfo : EIATTR_FRAME_SIZE
	.align		4
.L_1:
        /*000c*/ 	.byte	0x04, 0x11
        /*000e*/ 	.short	(.L_3 - .L_2)
	.align		4
.L_2:
        /*0010*/ 	.word	index@(_Z7sumRowsPfS_ii)
        /*0014*/ 	.word	0x00000000


	//----- nvinfo : EIATTR_MIN_STACK_SIZE
	.align		4
.L_3:
        /*0018*/ 	.byte	0x04, 0x12
        /*001a*/ 	.short	(.L_5 - .L_4)
	.align		4
.L_4:
        /*001c*/ 	.word	index@(_Z7sumRowsPfS_ii)
        /*0020*/ 	.word	0x00000000
.L_5:


//--------------------- .nv.compat                --------------------------
	.section	.nv.compat,"",@"SHT_CUDA_COMPAT_INFO"
	.align	4
        /*0000*/ 	.byte	0x02, 0x09, 0x00, 0x00, 0x02, 0x02, 0x01, 0x00, 0x02, 0x05, 0x05, 0x00, 0x03, 0x07, 0x01, 0x01
        /*0010*/ 	.byte	0x02, 0x03, 0x00, 0x00, 0x02, 0x06, 0x01, 0x00, 0x04, 0x0b, 0x08, 0x00, 0x09, 0x00, 0x00, 0x00
        /*0020*/ 	.byte	0x00, 0x00, 0x00, 0x00


//--------------------- .nv.info._Z7sumRowsPfS_ii --------------------------
	.section	.nv.info._Z7sumRowsPfS_ii,"",@"SHT_CUDA_INFO"
	.sectionflags	@""
	.align	4


	//----- nvinfo : EIATTR_CUDA_API_VERSION
	.align		4
        /*0000*/ 	.byte	0x04, 0x37
        /*0002*/ 	.short	(.L_7 - .L_6)
.L_6:
        /*0004*/ 	.word	0x00000082


	//----- nvinfo : EIATTR_KPARAM_INFO
	.align		4
.L_7:
        /*0008*/ 	.byte	0x04, 0x17
        /*000a*/ 	.short	(.L_9 - .L_8)
.L_8:
        /*000c*/ 	.word	0x00000000
        /*0010*/ 	.short	0x0003
        /*0012*/ 	.short	0x0014
        /*0014*/ 	.byte	0x00, 0xf0, 0x11, 0x00


	//----- nvinfo : EIATTR_KPARAM_INFO
	.align		4
.L_9:
        /*0018*/ 	.byte	0x04, 0x17
        /*001a*/ 	.short	(.L_11 - .L_10)
.L_10:
        /*001c*/ 	.word	0x00000000
        /*0020*/ 	.short	0x0002
        /*0022*/ 	.short	0x0010
        /*0024*/ 	.byte	0x00, 0xf0, 0x11, 0x00


	//----- nvinfo : EIATTR_KPARAM_INFO
	.align		4
.L_11:
        /*0028*/ 	.byte	0x04, 0x17
        /*002a*/ 	.short	(.L_13 - .L_12)
.L_12:
        /*002c*/ 	.word	0x00000000
        /*0030*/ 	.short	0x0001
        /*0032*/ 	.short	0x0008
        /*0034*/ 	.byte	0x00, 0xf5, 0x21, 0x00


	//----- nvinfo : EIATTR_KPARAM_INFO
	.align		4
.L_13:
        /*0038*/ 	.byte	0x04, 0x17
        /*003a*/ 	.short	(.L_15 - .L_14)
.L_14:
        /*003c*/ 	.word	0x00000000
        /*0040*/ 	.short	0x0000
        /*0042*/ 	.short	0x0000
        /*0044*/ 	.byte	0x00, 0xf5, 0x21, 0x00


	//----- nvinfo : EIATTR_SPARSE_MMA_MASK
	.align		4
.L_15:
        /*0048*/ 	.byte	0x03, 0x50
        /*004a*/ 	.short	0x0000


	//----- nvinfo : EIATTR_MAXREG_COUNT
	.align		4
        /*004c*/ 	.byte	0x03, 0x1b
        /*004e*/ 	.short	0x00ff


	//----- nvinfo : EIATTR_MERCURY_ISA_VERSION
	.align		4
        /*0050*/ 	.byte	0x03, 0x5f
        /*0052*/ 	.short	0x0101


	//----- nvinfo : EIATTR_VRC_CTA_INIT_COUNT
	.align		4
        /*0054*/ 	.byte	0x02, 0x4a
	.zero		1
	.zero		1


	//----- nvinfo : EIATTR_EXIT_INSTR_OFFSETS
	.align		4
        /*0058*/ 	.byte	0x04, 0x1c
        /*005a*/ 	.short	(.L_17 - .L_16)


	//   ....[0]....
.L_16:
        /*005c*/ 	.word	0x00000070


	//   ....[1]....
        /*0060*/ 	.word	0x000007a0


	//----- nvinfo : EIATTR_CBANK_PARAM_SIZE
	.align		4
.L_17:
        /*0064*/ 	.byte	0x03, 0x19
        /*0066*/ 	.short	0x0018


	//----- nvinfo : EIATTR_PARAM_CBANK
	.align		4
        /*0068*/ 	.byte	0x04, 0x0a
        /*006a*/ 	.short	(.L_19 - .L_18)
	.align		4
.L_18:
        /*006c*/ 	.word	index@(.nv.constant0._Z7sumRowsPfS_ii)
        /*0070*/ 	.short	0x0380
        /*0072*/ 	.short	0x0018


	//----- nvinfo : EIATTR_SW_WAR
	.align		4
.L_19:
        /*0074*/ 	.byte	0x04, 0x36
        /*0076*/ 	.short	(.L_21 - .L_20)
.L_20:
        /*0078*/ 	.word	0x00000008
.L_21:


//--------------------- .nv.callgraph             --------------------------
	.section	.nv.callgraph,"",@"SHT_CUDA_CALLGRAPH"
	.align	4
	.sectionentsize	8
	.align		4
        /*0000*/ 	.word	0x00000000
	.align		4
        /*0004*/ 	.word	0xffffffff
	.align		4
        /*0008*/ 	.word	0x00000000
	.align		4
        /*000c*/ 	.word	0xfffffffe
	.align		4
        /*0010*/ 	.word	0x00000000
	.align		4
        /*0014*/ 	.word	0xfffffffd
	.align		4
        /*0018*/ 	.word	0x00000000
	.align		4
        /*001c*/ 	.word	0xfffffffc


//--------------------- .text._Z7sumRowsPfS_ii    --------------------------
	.section	.text._Z7sumRowsPfS_ii,"ax",@progbits
	.align	128
        .global         _Z7sumRowsPfS_ii
        .type           _Z7sumRowsPfS_ii,@function
        .size           _Z7sumRowsPfS_ii,(.L_x_7 - _Z7sumRowsPfS_ii)
        .other          _Z7sumRowsPfS_ii,@"STO_CUDA_ENTRY STV_DEFAULT"
_Z7sumRowsPfS_ii:
.text._Z7sumRowsPfS_ii:
[----:B------:R-:W-:Y:S01]  /*0000*/  LDC R1, c[0x0][0x37c] ;  /* 0x0000df00ff017b82 */ /* 0x000fe20000000800 */
[----:B------:R-:W0:Y:S07]  /*0010*/  S2R R2, SR_TID.X ;  /* 0x0000000000027919 */ /* 0x000e2e0000002100 */
[----:B------:R-:W0:Y:S01]  /*0020*/  S2UR UR4, SR_CTAID.X ;  /* 0x00000000000479c3 */ /* 0x000e220000002500 */
[----:B------:R-:W1:Y:S07]  /*0030*/  LDCU UR5, c[0x0][0x390] ;  /* 0x00007200ff0577ac */ /* 0x000e6e0008000800 */
[----:B------:R-:W0:Y:S02]  /*0040*/  LDC R3, c[0x0][0x360] ;  /* 0x0000d800ff037b82 */ /* 0x000e240000000800 */
[----:B0-----:R-:W-:-:S05]  /*0050*/  IMAD R2, R3, UR4, R2 ;  /* 0x0000000403027c24 */ /* 0x001fca000f8e0202 */
[----:B-1----:R-:W-:-:S13]  /*0060*/  ISETP.GE.AND P0, PT, R2, UR5, PT ;  /* 0x0000000502007c0c */ /* 0x002fda000bf06270 */
[----:B------:R-:W-:Y:S05]  /*0070*/  @P0 EXIT ;  /* 0x000000000000094d */ /* 0x000fea0003800000 */
[----:B------:R-:W0:Y:S01]  /*0080*/  LDCU UR7, c[0x0][0x394] ;  /* 0x00007280ff0777ac */ /* 0x000e220008000800 */
[----:B------:R-:W-:Y:S01]  /*0090*/  HFMA2 R0, -RZ, RZ, 0, 0 ;  /* 0x00000000ff007431 */ /* 0x000fe200000001ff */
[----:B------:R-:W1:Y:S01]  /*00a0*/  LDCU.64 UR12, c[0x0][0x358] ;  /* 0x00006b00ff0c77ac */ /* 0x000e620008000a00 */
[----:B0-----:R-:W-:-:S09]  /*00b0*/  UISETP.GE.AND UP0, UPT, UR7, 0x1, UPT ;  /* 0x000000010700788c */ /* 0x001fd2000bf06270 */
[----:B-1----:R-:W-:Y:S05]  /*00c0*/  BRA.U !UP0, `(.L_x_0) ;  /* 0x0000000508a87547 */ /* 0x002fea000b800000 */
[----:B------:R-:W-:Y:S02]  /*00d0*/  UISETP.GE.U32.AND UP1, UPT, UR7, 0x10, UPT ;  /* 0x000000100700788c */ /* 0x000fe4000bf26070 */
[----:B------:R-:W-:Y:S01]  /*00e0*/  IMAD R3, R2, UR7, RZ ;  /* 0x0000000702037c24 */ /* 0x000fe2000f8e02ff */
[----:B------:R-:W-:Y:S01]  /*00f0*/  ULOP3.LUT UR10, UR7, 0xf, URZ, 0xc0, !UPT ;  /* 0x0000000f070a7892 */ /* 0x000fe2000f8ec0ff */
[----:B------:R-:W-:Y:S01]  /*0100*/  MOV R0, RZ ;  /* 0x000000ff00007202 */ /* 0x000fe20000000f00 */
[----:B------:R-:W-:Y:S02]  /*0110*/  UMOV UR4, URZ ;  /* 0x000000ff00047c82 */ /* 0x000fe40008000000 */
[----:B------:R-:W-:Y:S02]  /*0120*/  UISETP.NE.AND UP0, UPT, UR10, URZ, UPT ;  /* 0x000000ff0a00728c */ /* 0x000fe4000bf05270 */
[----:B------:R-:W-:Y:S09]  /*0130*/  BRA.U !UP1, `(.L_x_1) ;  /* 0x0000000109b87547 */ /* 0x000ff2000b800000 */
[----:B------:R-:W0:Y:S01]  /*0140*/  LDCU.64 UR8, c[0x0][0x388] ;  /* 0x00007100ff0877ac */ /* 0x000e220008000a00 */
[----:B------:R-:W-:Y:S02]  /*0150*/  MOV R0, RZ ;  /* 0x000000ff00007202 */ /* 0x000fe40000000f00 */
[----:B------:R-:W-:Y:S01]  /*0160*/  MOV R6, R3 ;  /* 0x0000000300067202 */ /* 0x000fe20000000f00 */
[----:B------:R-:W-:Y:S02]  /*0170*/  ULOP3.LUT UR4, UR7, 0x7ffffff0, URZ, 0xc0, !UPT ;  /* 0x7ffffff007047892 */ /* 0x000fe4000f8ec0ff */
[----:B0-----:R-:W-:Y:S02]  /*0180*/  UIADD3 UR5, UP1, UPT, UR8, 0x20, URZ ;  /* 0x0000002008057890 */ /* 0x001fe4000ff3e0ff */
[----:B------:R-:W-:Y:S02]  /*0190*/  UIADD3 UR8, UPT, UPT, -UR4, URZ, URZ ;  /* 0x000000ff04087290 */ /* 0x000fe4000fffe1ff */
[----:B------:R-:W-:-:S12]  /*01a0*/  UIADD3.X UR6, UPT, UPT, URZ, UR9, URZ, UP1, !UPT ;  /* 0x00000009ff067290 */ /* 0x000fd80008ffe4ff */
.L_x_2:
[----:B------:R-:W-:Y:S02]  /*01b0*/  MOV R4, UR5 ;  /* 0x0000000500047c02 */ /* 0x000fe40008000f00 */
[----:B------:R-:W-:-:S03]  /*01c0*/  MOV R5, UR6 ;  /* 0x0000000600057c02 */ /* 0x000fc60008000f00 */
[----:B------:R-:W-:-:S05]  /*01d0*/  IMAD.WIDE R4, R6, 0x4, R4 ;  /* 0x0000000406047825 */ /* 0x000fca00078e0204 */
[----:B------:R-:W2:Y:S04]  /*01e0*/  LDG.E R15, desc[UR12][R4.64+-0x20] ;  /* 0xffffe00c040f7981 */ /* 0x000ea8000c1e1900 */
[----:B------:R-:W3:Y:S04]  /*01f0*/  LDG.E R16, desc[UR12][R4.64+-0x1c] ;  /* 0xffffe40c04107981 */ /* 0x000ee8000c1e1900 */
[----:B------:R-:W4:Y:S04]  /*0200*/  LDG.E R18, desc[UR12][R4.64+-0x18] ;  /* 0xffffe80c04127981 */ /* 0x000f28000c1e1900 */
[----:B------:R-:W5:Y:S04]  /*0210*/  LDG.E R20, desc[UR12][R4.64+-0x14] ;  /* 0xffffec0c04147981 */ /* 0x000f68000c1e1900 */
        /* <DEDUP_REMOVED lines=11> */
[----:B------:R-:W5:Y:S01]  /*02d0*/  LDG.E R14, desc[UR12][R4.64+0x1c] ;  /* 0x00001c0c040e7981 */ /* 0x000f62000c1e1900 */
[----:B------:R-:W-:Y:S01]  /*02e0*/  UIADD3 UR8, UPT, UPT, UR8, 0x10, URZ ;  /* 0x0000001008087890 */ /* 0x000fe2000fffe0ff */
[----:B------:R-:W-:-:S03]  /*02f0*/  IADD3 R6, PT, PT, R6, 0x10, RZ ;  /* 0x0000001006067810 */ /* 0x000fc60007ffe0ff */
[----:B------:R-:W-:Y:S01]  /*0300*/  UISETP.NE.AND UP1, UPT, UR8, URZ, UPT ;  /* 0x000000ff0800728c */ /* 0x000fe2000bf25270 */
[----:B--2---:R-:W-:-:S04]  /*0310*/  FADD R15, R15, R0 ;  /* 0x000000000f0f7221 */ /* 0x004fc80000000000 */
[----:B---3--:R-:W-:-:S04]  /*0320*/  FADD R15, R15, R16 ;  /* 0x000000100f0f7221 */ /* 0x008fc80000000000 */
[----:B----4-:R-:W-:-:S04]  /*0330*/  FADD R15, R15, R18 ;  /* 0x000000120f0f7221 */ /* 0x010fc80000000000 */
[----:B-----5:R-:W-:-:S04]  /*0340*/  FADD R15, R15, R20 ;  /* 0x000000140f0f7221 */ /* 0x020fc80000000000 */
[----:B------:R-:W-:-:S04]  /*0350*/  FADD R15, R15, R22 ;  /* 0x000000160f0f7221 */ /* 0x000fc80000000000 */
        /* <DEDUP_REMOVED lines=10> */
[----:B------:R-:W-:Y:S01]  /*0400*/  FADD R0, R7, R14 ;  /* 0x0000000e07007221 */ /* 0x000fe20000000000 */
[----:B------:R-:W-:Y:S06]  /*0410*/  BRA.U UP1, `(.L_x_2) ;  /* 0xfffffffd01647547 */ /* 0x000fec000b83ffff */
.L_x_1:
[----:B------:R-:W-:Y:S05]  /*0420*/  BRA.U !UP0, `(.L_x_0) ;  /* 0x0000000108d07547 */ /* 0x000fea000b800000 */
[----:B------:R-:W-:Y:S02]  /*0430*/  UISETP.GE.U32.AND UP0, UPT, UR10, 0x8, UPT ;  /* 0x000000080a00788c */ /* 0x000fe4000bf06070 */
[----:B------:R-:W-:-:S04]  /*0440*/  ULOP3.LUT UR6, UR7, 0x7, URZ, 0xc0, !UPT ;  /* 0x0000000707067892 */ /* 0x000fc8000f8ec0ff */
[----:B------:R-:W-:-:S03]  /*0450*/  UISETP.NE.AND UP1, UPT, UR6, URZ, UPT ;  /* 0x000000ff0600728c */ /* 0x000fc6000bf25270 */
[----:B------:R-:W-:Y:S08]  /*0460*/  BRA.U !UP0, `(.L_x_3) ;  /* 0x0000000108507547 */ /* 0x000ff0000b800000 */
[----:B------:R-:W0:Y:S01]  /*0470*/  LDC.64 R4, c[0x0][0x388] ;  /* 0x0000e200ff047b82 */ /* 0x000e220000000a00 */
[----:B------:R-:W-:-:S05]  /*0480*/  IADD3 R7, PT, PT, R3, UR4, RZ ;  /* 0x0000000403077c10 */ /* 0x000fca000fffe0ff */
[----:B0-----:R-:W-:-:S05]  /*0490*/  IMAD.WIDE R4, R7, 0x4, R4 ;  /* 0x0000000407047825 */ /* 0x001fca00078e0204 */
[----:B------:R-:W2:Y:S04]  /*04a0*/  LDG.E R7, desc[UR12][R4.64] ;  /* 0x0000000c04077981 */ /* 0x000ea8000c1e1900 */
[----:B------:R-:W3:Y:S04]  /*04b0*/  LDG.E R6, desc[UR12][R4.64+0x4] ;  /* 0x0000040c04067981 */ /* 0x000ee8000c1e1900 */
[----:B------:R-:W4:Y:S04]  /*04c0*/  LDG.E R9, desc[UR12][R4.64+0x8] ;  /* 0x0000080c04097981 */ /* 0x000f28000c1e1900 */
[----:B------:R-:W5:Y:S04]  /*04d0*/  LDG.E R11, desc[UR12][R4.64+0xc] ;  /* 0x00000c0c040b7981 */ /* 0x000f68000c1e1900 */
[----:B------:R-:W5:Y:S04]  /*04e0*/  LDG.E R13, desc[UR12][R4.64+0x10] ;  /* 0x0000100c040d7981 */ /* 0x000f68000c1e1900 */
[----:B------:R-:W5:Y:S04]  /*04f0*/  LDG.E R15, desc[UR12][R4.64+0x14] ;  /* 0x0000140c040f7981 */ /* 0x000f68000c1e1900 */
[----:B------:R-:W5:Y:S04]  /*0500*/  LDG.E R17, desc[UR12][R4.64+0x18] ;  /* 0x0000180c04117981 */ /* 0x000f68000c1e1900 */
[----:B------:R-:W5:Y:S01]  /*0510*/  LDG.E R19, desc[UR12][R4.64+0x1c] ;  /* 0x00001c0c04137981 */ /* 0x000f62000c1e1900 */
[----:B------:R-:W-:Y:S01]  /*0520*/  UIADD3 UR4, UPT, UPT, UR4, 0x8, URZ ;  /* 0x0000000804047890 */ /* 0x000fe2000fffe0ff */
[----:B--2---:R-:W-:-:S04]  /*0530*/  FADD R7, R0, R7 ;  /* 0x0000000700077221 */ /* 0x004fc80000000000 */
[----:B---3--:R-:W-:-:S04]  /*0540*/  FADD R6, R7, R6 ;  /* 0x0000000607067221 */ /* 0x008fc80000000000 */
[----:B----4-:R-:W-:-:S04]  /*0550*/  FADD R6, R6, R9 ;  /* 0x0000000906067221 */ /* 0x010fc80000000000 */
[----:B-----5:R-:W-:-:S04]  /*0560*/  FADD R6, R6, R11 ;  /* 0x0000000b06067221 */ /* 0x020fc80000000000 */
[----:B------:R-:W-:-:S04]  /*0570*/  FADD R6, R6, R13 ;  /* 0x0000000d06067221 */ /* 0x000fc80000000000 */
[----:B------:R-:W-:-:S04]  /*0580*/  FADD R6, R6, R15 ;  /* 0x0000000f06067221 */ /* 0x000fc80000000000 */
[----:B------:R-:W-:-:S04]  /*0590*/  FADD R6, R6, R17 ;  /* 0x0000001106067221 */ /* 0x000fc80000000000 */
[----:B------:R-:W-:-:S07]  /*05a0*/  FADD R0, R6, R19 ;  /* 0x0000001306007221 */ /* 0x000fce0000000000 */
.L_x_3:
        /* <DEDUP_REMOVED lines=11> */
[----:B------:R-:W5:Y:S01]  /*0660*/  LDG.E R11, desc[UR12][R4.64+0xc] ;  /* 0x00000c0c040b7981 */ /* 0x000f62000c1e1900 */
[----:B------:R-:W-:Y:S01]  /*0670*/  UIADD3 UR4, UPT, UPT, UR4, 0x4, URZ ;  /* 0x0000000404047890 */ /* 0x000fe2000fffe0ff */
[----:B--2---:R-:W-:-:S04]  /*0680*/  FADD R7, R0, R7 ;  /* 0x0000000700077221 */ /* 0x004fc80000000000 */
[----:B---3--:R-:W-:-:S04]  /*0690*/  FADD R6, R7, R6 ;  /* 0x0000000607067221 */ /* 0x008fc80000000000 */
[----:B----4-:R-:W-:-:S04]  /*06a0*/  FADD R6, R6, R9 ;  /* 0x0000000906067221 */ /* 0x010fc80000000000 */
[----:B-----5:R-:W-:-:S07]  /*06b0*/  FADD R0, R6, R11 ;  /* 0x0000000b06007221 */ /* 0x020fce0000000000 */
.L_x_4:
[----:B------:R-:W-:Y:S05]  /*06c0*/  BRA.U !UP1, `(.L_x_0) ;  /* 0x0000000109287547 */ /* 0x000fea000b800000 */
[----:B------:R-:W0:Y:S01]  /*06d0*/  LDC.64 R6, c[0x0][0x388] ;  /* 0x0000e200ff067b82 */ /* 0x000e220000000a00 */
[----:B------:R-:W-:Y:S01]  /*06e0*/  IADD3 R3, PT, PT, R3, UR4, RZ ;  /* 0x0000000403037c10 */ /* 0x000fe2000fffe0ff */
[----:B------:R-:W-:-:S12]  /*06f0*/  UIADD3 UR5, UPT, UPT, -UR5, URZ, URZ ;  /* 0x000000ff05057290 */ /* 0x000fd8000fffe1ff */
.L_x_5:
[----:B0-----:R-:W-:-:S06]  /*0700*/  IMAD.WIDE R4, R3, 0x4, R6 ;  /* 0x0000000403047825 */ /* 0x001fcc00078e0206 */
[----:B------:R-:W2:Y:S01]  /*0710*/  LDG.E R5, desc[UR12][R4.64] ;  /* 0x0000000c04057981 */ /* 0x000ea2000c1e1900 */
[----:B------:R-:W-:Y:S01]  /*0720*/  UIADD3 UR5, UPT, UPT, UR5, 0x1, URZ ;  /* 0x0000000105057890 */ /* 0x000fe2000fffe0ff */
[----:B------:R-:W-:-:S03]  /*0730*/  IADD3 R3, PT, PT, R3, 0x1, RZ ;  /* 0x0000000103037810 */ /* 0x000fc60007ffe0ff */
[----:B------:R-:W-:Y:S01]  /*0740*/  UISETP.NE.AND UP0, UPT, UR5, URZ, UPT ;  /* 0x000000ff0500728c */ /* 0x000fe2000bf05270 */
[----:B--2---:R-:W-:-:S08]  /*0750*/  FADD R0, R5, R0 ;  /* 0x0000000005007221 */ /* 0x004fd00000000000 */
[----:B------:R-:W-:Y:S05]  /*0760*/  BRA.U UP0, `(.L_x_5) ;  /* 0xfffffffd00e47547 */ /* 0x000fea000b83ffff */
.L_x_0:
[----:B------:R-:W0:Y:S02]  /*0770*/  LDC.64 R4, c[0x0][0x380] ;  /* 0x0000e000ff047b82 */ /* 0x000e240000000a00 */
[----:B0-----:R-:W-:-:S05]  /*0780*/  IMAD.WIDE R2, R2, 0x4, R4 ;  /* 0x0000000402027825 */ /* 0x001fca00078e0204 */
[----:B------:R-:W-:Y:S01]  /*0790*/  STG.E desc[UR12][R2.64], R0 ;  /* 0x0000000002007986 */ /* 0x000fe2000c10190c */
[----:B------:R-:W-:Y:S05]  /*07a0*/  EXIT ;  /* 0x000000000000794d */ /* 0x000fea0003800000 */
.L_x_6:
[----:B------:R-:W-:-:S00]  /*07b0*/  BRA `(.L_x_6) ;  /* 0xfffffffc00fc7947 */ /* 0x000fc0000383ffff */
[----:B------:R-:W-:-:S00]  /*07c0*/  NOP ;  /* 0x0000000000007918 */ /* 0x000fc00000000000 */
        /* <DEDUP_REMOVED lines=11> */
.L_x_7:


//--------------------- .nv.shared.reserved.0     --------------------------
	.section	.nv.shared.reserved.0,"aw",@nobits
	.weak		__nv_reservedSMEM_offset_0_alias
	.size		__nv_reservedSMEM_offset_0_alias, 0, 64
	.other		__nv_reservedSMEM_offset_0_alias,@"STO_CUDA_RESERVED_SHARED STV_DEFAULT"
__nv_reservedSMEM_offset_0_alias:
	.zero		0
	.zero		64


//--------------------- .nv.constant0._Z7sumRowsPfS_ii --------------------------
	.section	.nv.constant0._Z7sumRowsPfS_ii,"a",@progbits
	.sectionflags	@""
	.align	4
.nv.constant0._Z7sumRowsPfS_ii:
	.zero		920


//--------------------- SYMBOLS --------------------------

	.type		.nv.reservedSmem.offset0,@object
	.size		.nv.reservedSmem.offset0,0x4
